//
// Generated by NVIDIA NVVM Compiler
//
// Compiler Build ID: CL-36424714
// Cuda compilation tools, release 13.0, V13.0.88
// Based on NVVM 20.0.0
//

.version 9.0
.target sm_100
.address_size 64

	// .globl	_Z9laplacianPsiP13vertex_bufferS1_S_i
// _ZZ9laplacianPsiP13vertex_bufferS1_S_iE5lists has been demoted
// _ZZ9laplacianPsiP13vertex_bufferS1_S_iE4temp has been demoted

.visible .entry _Z9laplacianPsiP13vertex_bufferS1_S_i(
	.param .u64 .ptr .align 1 _Z9laplacianPsiP13vertex_bufferS1_S_i_param_0,
	.param .u32 _Z9laplacianPsiP13vertex_bufferS1_S_i_param_1,
	.param .u64 .ptr .align 1 _Z9laplacianPsiP13vertex_bufferS1_S_i_param_2,
	.param .u64 .ptr .align 1 _Z9laplacianPsiP13vertex_bufferS1_S_i_param_3,
	.param .u64 .ptr .align 1 _Z9laplacianPsiP13vertex_bufferS1_S_i_param_4,
	.param .u32 _Z9laplacianPsiP13vertex_bufferS1_S_i_param_5
)
{
	.reg .pred 	%p<6>;
	.reg .b16 	%rs<7>;
	.reg .b32 	%r<18>;
	.reg .b32 	%f<20>;
	.reg .b64 	%rd<17>;
	// demoted variable
	.shared .align 2 .b8 _ZZ9laplacianPsiP13vertex_bufferS1_S_iE5lists[1024];
	// demoted variable
	.shared .align 4 .b8 _ZZ9laplacianPsiP13vertex_bufferS1_S_iE4temp[6144];
	ld.param.u64 	%rd1, [_Z9laplacianPsiP13vertex_bufferS1_S_i_param_0];
	ld.param.u32 	%r9, [_Z9laplacianPsiP13vertex_bufferS1_S_i_param_1];
	ld.param.u64 	%rd2, [_Z9laplacianPsiP13vertex_bufferS1_S_i_param_2];
	ld.param.u64 	%rd3, [_Z9laplacianPsiP13vertex_bufferS1_S_i_param_3];
	ld.param.u64 	%rd4, [_Z9laplacianPsiP13vertex_bufferS1_S_i_param_4];
	mov.u32 	%r1, %tid.x;
	mov.u32 	%r2, %ctaid.x;
	mov.u32 	%r17, %ntid.x;
	mad.lo.s32 	%r4, %r2, %r17, %r1;
	setp.ge.s32 	%p1, %r4, %r9;
	shl.b32 	%r10, %r1, 1;
	mov.u32 	%r11, _ZZ9laplacianPsiP13vertex_bufferS1_S_iE5lists;
	add.s32 	%r5, %r11, %r10;
	mov.u32 	%r12, _ZZ9laplacianPsiP13vertex_bufferS1_S_iE4temp;
	mad.lo.s32 	%r6, %r1, 12, %r12;
	@%p1 bra 	$L__BB0_2;
	cvta.to.global.u64 	%rd5, %rd1;
	cvta.to.global.u64 	%rd6, %rd2;
	mul.wide.s32 	%rd7, %r4, 2;
	add.s64 	%rd8, %rd5, %rd7;
	ld.global.u16 	%rs2, [%rd8];
	st.shared.u16 	[%r5], %rs2;
	cvt.rn.f32.s16 	%f1, %rs2;
	mul.wide.s32 	%rd9, %r4, 12;
	add.s64 	%rd10, %rd6, %rd9;
	ld.global.f32 	%f2, [%rd10];
	mul.f32 	%f3, %f2, %f1;
	st.shared.f32 	[%r6], %f3;
	ld.global.f32 	%f4, [%rd10+4];
	mul.f32 	%f5, %f4, %f1;
	st.shared.f32 	[%r6+4], %f5;
	ld.global.f32 	%f6, [%rd10+8];
	mul.f32 	%f7, %f6, %f1;
	st.shared.f32 	[%r6+8], %f7;
	bra.uni 	$L__BB0_3;
$L__BB0_2:
	mov.b16 	%rs1, 0;
	st.shared.u16 	[%r5], %rs1;
	mov.b32 	%r13, 0;
	st.shared.u32 	[%r6], %r13;
	st.shared.u32 	[%r6+4], %r13;
	st.shared.u32 	[%r6+8], %r13;
$L__BB0_3:
	setp.lt.u32 	%p2, %r17, 2;
	@%p2 bra 	$L__BB0_7;
$L__BB0_4:
	shr.u32 	%r8, %r17, 1;
	bar.sync 	0;
	setp.le.u32 	%p3, %r8, %r1;
	@%p3 bra 	$L__BB0_6;
	and.b32  	%r14, %r17, 2046;
	add.s32 	%r15, %r5, %r14;
	ld.shared.u16 	%rs3, [%r15];
	ld.shared.u16 	%rs4, [%r5];
	add.s16 	%rs5, %rs4, %rs3;
	st.shared.u16 	[%r5], %rs5;
	mad.lo.s32 	%r16, %r8, 12, %r6;
	ld.shared.f32 	%f8, [%r16];
	ld.shared.f32 	%f9, [%r6];
	add.f32 	%f10, %f8, %f9;
	st.shared.f32 	[%r6], %f10;
	ld.shared.f32 	%f11, [%r16+4];
	ld.shared.f32 	%f12, [%r6+4];
	add.f32 	%f13, %f11, %f12;
	st.shared.f32 	[%r6+4], %f13;
	ld.shared.f32 	%f14, [%r16+8];
	ld.shared.f32 	%f15, [%r6+8];
	add.f32 	%f16, %f14, %f15;
	st.shared.f32 	[%r6+8], %f16;
$L__BB0_6:
	setp.gt.u32 	%p4, %r17, 3;
	mov.u32 	%r17, %r8;
	@%p4 bra 	$L__BB0_4;
$L__BB0_7:
	setp.ne.s32 	%p5, %r1, 0;
	@%p5 bra 	$L__BB0_9;
	ld.shared.u16 	%rs6, [_ZZ9laplacianPsiP13vertex_bufferS1_S_iE5lists];
	cvta.to.global.u64 	%rd11, %rd4;
	mul.wide.u32 	%rd12, %r2, 2;
	add.s64 	%rd13, %rd11, %rd12;
	st.global.u16 	[%rd13], %rs6;
	ld.shared.f32 	%f17, [_ZZ9laplacianPsiP13vertex_bufferS1_S_iE4temp];
	cvta.to.global.u64 	%rd14, %rd3;
	mul.wide.u32 	%rd15, %r2, 12;
	add.s64 	%rd16, %rd14, %rd15;
	st.global.f32 	[%rd16], %f17;
	ld.shared.f32 	%f18, [_ZZ9laplacianPsiP13vertex_bufferS1_S_iE4temp+4];
	st.global.f32 	[%rd16+4], %f18;
	ld.shared.f32 	%f19, [_ZZ9laplacianPsiP13vertex_bufferS1_S_iE4temp+8];
	st.global.f32 	[%rd16+8], %f19;
$L__BB0_9:
	ret;

}


// ===== COMPILED SASS (sm_100) =====

	.target	sm_100

	.elftype	@"ET_EXEC"


//--------------------- .note.nv.tkinfo           --------------------------
	.section	.note.nv.tkinfo,"",@"SHT_NOTE"
	.sectionflags	@"SHF_NOTE_NV_TKINFO"
	.tkinfo
        /*0018*/ 	.word	0x00000002
        /*0030*/ 	.string	""
        /*0030*/ 	.string	"ptxas"
        /*0030*/ 	.string	"Cuda compilation tools, release 13.0, V13.0.88"
        /*0030*/ 	.string	"Build cuda_13.0.r13.0/compiler.36424714_0"
        /*0030*/ 	.string	"-arch sm_100 -m 64 "



//--------------------- .note.nv.cuinfo           --------------------------
	.section	.note.nv.cuinfo,"",@"SHT_NOTE"
	.sectionflags	@"SHF_NOTE_NV_CUINFO"
        /*0018*/ 	.short	0x0002
        /*001a*/ 	.short	0x0064
        /*001c*/ 	.short	0x0082
	.zero		2


//--------------------- .nv.info                  --------------------------
	.section	.nv.info,"",@"SHT_CUDA_INFO"
	.align	4


	//----- nvinfo : EIATTR_REGCOUNT
	.align		4
        /*0000*/ 	.byte	0x04, 0x2f
        /*0002*/ 	.short	(.L_1 - .L_0)
	.align		4
.L_0:
        /*0004*/ 	.word	index@(_Z9laplacianPsiP13vertex_bufferS1_S_i)
        /*0008*/ 	.word	0x00000011


	//----- nvinfo : EIATTR_FRAME_SIZE
	.align		4
.L_1:
        /*000c*/ 	.byte	0x04, 0x11
        /*000e*/ 	.short	(.L_3 - .L_2)
	.align		4
.L_2:
        /*0010*/ 	.word	index@(_Z9laplacianPsiP13vertex_bufferS1_S_i)
        /*0014*/ 	.word	0x00000000


	//----- nvinfo : EIATTR_MIN_STACK_SIZE
	.align		4
.L_3:
        /*0018*/ 	.byte	0x04, 0x12
        /*001a*/ 	.short	(.L_5 - .L_4)
	.align		4
.L_4:
        /*001c*/ 	.word	index@(_Z9laplacianPsiP13vertex_bufferS1_S_i)
        /*0020*/ 	.word	0x00000000
.L_5:


//--------------------- .nv.compat                --------------------------
	.section	.nv.compat,"",@"SHT_CUDA_COMPAT_INFO"
	.align	4
        /*0000*/ 	.byte	0x02, 0x09, 0x00, 0x00, 0x02, 0x02, 0x01, 0x00, 0x02, 0x05, 0x05, 0x00, 0x03, 0x07, 0x01, 0x01
        /*0010*/ 	.byte	0x02, 0x03, 0x00, 0x00, 0x02, 0x06, 0x01, 0x00, 0x04, 0x0b, 0x08, 0x00, 0x09, 0x00, 0x00, 0x00
        /*0020*/ 	.byte	0x00, 0x00, 0x00, 0x00


//--------------------- .nv.info._Z9laplacianPsiP13vertex_bufferS1_S_i --------------------------
	.section	.nv.info._Z9laplacianPsiP13vertex_bufferS1_S_i,"",@"SHT_CUDA_INFO"
	.sectionflags	@""
	.align	4


	//----- nvinfo : EIATTR_CUDA_API_VERSION
	.align		4
        /*0000*/ 	.byte	0x04, 0x37
        /*0002*/ 	.short	(.L_7 - .L_6)
.L_6:
        /*0004*/ 	.word	0x00000082


	//----- nvinfo : EIATTR_KPARAM_INFO
	.align		4
.L_7:
        /*0008*/ 	.byte	0x04, 0x17
        /*000a*/ 	.short	(.L_9 - .L_8)
.L_8:
        /*000c*/ 	.word	0x00000000
        /*0010*/ 	.short	0x0005
        /*0012*/ 	.short	0x0028
        /*0014*/ 	.byte	0x00, 0xf0, 0x11, 0x00


	//----- nvinfo : EIATTR_KPARAM_INFO
	.align		4
.L_9:
        /*0018*/ 	.byte	0x04, 0x17
        /*001a*/ 	.short	(.L_11 - .L_10)
.L_10:
        /*001c*/ 	.word	0x00000000
        /*0020*/ 	.short	0x0004
        /*0022*/ 	.short	0x0020
        /*0024*/ 	.byte	0x00, 0xf5, 0x21, 0x00


	//----- nvinfo : EIATTR_KPARAM_INFO
	.align		4
.L_11:
        /*0028*/ 	.byte	0x04, 0x17
        /*002a*/ 	.short	(.L_13 - .L_12)
.L_12:
        /*002c*/ 	.word	0x00000000
        /*0030*/ 	.short	0x0003
        /*0032*/ 	.short	0x0018
        /*0034*/ 	.byte	0x00, 0xf5, 0x21, 0x00


	//----- nvinfo : EIATTR_KPARAM_INFO
	.align		4
.L_13:
        /*0038*/ 	.byte	0x04, 0x17
        /*003a*/ 	.short	(.L_15 - .L_14)
.L_14:
        /*003c*/ 	.word	0x00000000
        /*0040*/ 	.short	0x0002
        /*0042*/ 	.short	0x0010
        /*0044*/ 	.byte	0x00, 0xf5, 0x21, 0x00


	//----- nvinfo : EIATTR_KPARAM_INFO
	.align		4
.L_15:
        /*0048*/ 	.byte	0x04, 0x17
        /*004a*/ 	.short	(.L_17 - .L_16)
.L_16:
        /*004c*/ 	.word	0x00000000
        /*0050*/ 	.short	0x0001
        /*0052*/ 	.short	0x0008
        /*0054*/ 	.byte	0x00, 0xf0, 0x11, 0x00


	//----- nvinfo : EIATTR_KPARAM_INFO
	.align		4
.L_17:
        /*0058*/ 	.byte	0x04, 0x17
        /*005a*/ 	.short	(.L_19 - .L_18)
.L_18:
        /*005c*/ 	.word	0x00000000
        /*0060*/ 	.short	0x0000
        /*0062*/ 	.short	0x0000
        /*0064*/ 	.byte	0x00, 0xf5, 0x21, 0x00


	//----- nvinfo : EIATTR_SPARSE_MMA_MASK
	.align		4
.L_19:
        /*0068*/ 	.byte	0x03, 0x50
        /*006a*/ 	.short	0x0000


	//----- nvinfo : EIATTR_MAXREG_COUNT
	.align		4
        /*006c*/ 	.byte	0x03, 0x1b
        /*006e*/ 	.short	0x00ff


	//----- nvinfo : EIATTR_NUM_BARRIERS
	.align		4
        /*0070*/ 	.byte	0x02, 0x4c
        /*0072*/ 	.byte	0x01
	.zero		1


	//----- nvinfo : EIATTR_MERCURY_ISA_VERSION
	.align		4
        /*0074*/ 	.byte	0x03, 0x5f
        /*0076*/ 	.short	0x0101


	//----- nvinfo : EIATTR_UNUSED_LOAD_BYTE_OFFSET
	.align		4
        /*0078*/ 	.byte	0x04, 0x44
        /*007a*/ 	.short	(.L_21 - .L_20)


	//   ....[0]....
.L_20:
        /*007c*/ 	.word	0x000004a0
        /*0080*/ 	.word	0x00000fff


	//----- nvinfo : EIATTR_VRC_CTA_INIT_COUNT
	.align		4
.L_21:
        /*0084*/ 	.byte	0x02, 0x4a
	.zero		1
	.zero		1


	//----- nvinfo : EIATTR_EXIT_INSTR_OFFSETS
	.align		4
        /*0088*/ 	.byte	0x04, 0x1c
        /*008a*/ 	.short	(.L_23 - .L_22)


	//   ....[0]....
.L_22:
        /*008c*/ 	.word	0x00000420


	//   ....[1]....
        /*0090*/ 	.word	0x00000500


	//----- nvinfo : EIATTR_CRS_STACK_SIZE
	.align		4
.L_23:
        /*0094*/ 	.byte	0x04, 0x1e
        /*0096*/ 	.short	(.L_25 - .L_24)
.L_24:
        /*0098*/ 	.word	0x00000000


	//----- nvinfo : EIATTR_CBANK_PARAM_SIZE
	.align		4
.L_25:
        /*009c*/ 	.byte	0x03, 0x19
        /*009e*/ 	.short	0x002c


	//----- nvinfo : EIATTR_PARAM_CBANK
	.align		4
        /*00a0*/ 	.byte	0x04, 0x0a
        /*00a2*/ 	.short	(.L_27 - .L_26)
	.align		4
.L_26:
        /*00a4*/ 	.word	index@(.nv.constant0._Z9laplacianPsiP13vertex_bufferS1_S_i)
        /*00a8*/ 	.short	0x0380
        /*00aa*/ 	.short	0x002c


	//----- nvinfo : EIATTR_SW_WAR
	.align		4
.L_27:
        /*00ac*/ 	.byte	0x04, 0x36
        /*00ae*/ 	.short	(.L_29 - .L_28)
.L_28:
        /*00b0*/ 	.word	0x00000008
.L_29:


//--------------------- .nv.callgraph             --------------------------
	.section	.nv.callgraph,"",@"SHT_CUDA_CALLGRAPH"
	.align	4
	.sectionentsize	8
	.align		4
        /*0000*/ 	.word	0x00000000
	.align		4
        /*0004*/ 	.word	0xffffffff
	.align		4
        /*0008*/ 	.word	0x00000000
	.align		4
        /*000c*/ 	.word	0xfffffffe
	.align		4
        /*0010*/ 	.word	0x00000000
	.align		4
        /*0014*/ 	.word	0xfffffffd
	.align		4
        /*0018*/ 	.word	0x00000000
	.align		4
        /*001c*/ 	.word	0xfffffffc


//--------------------- .text._Z9laplacianPsiP13vertex_bufferS1_S_i --------------------------
	.section	.text._Z9laplacianPsiP13vertex_bufferS1_S_i,"ax",@progbits
	.align	128
        .global         _Z9laplacianPsiP13vertex_bufferS1_S_i
        .type           _Z9laplacianPsiP13vertex_bufferS1_S_i,@function
        .size           _Z9laplacianPsiP13vertex_bufferS1_S_i,(.L_x_5 - _Z9laplacianPsiP13vertex_bufferS1_S_i)
        .other          _Z9laplacianPsiP13vertex_bufferS1_S_i,@"STO_CUDA_ENTRY STV_DEFAULT"
_Z9laplacianPsiP13vertex_bufferS1_S_i:
.text._Z9laplacianPsiP13vertex_bufferS1_S_i:
[----:B------:R-:W-:Y:S01]  /*0000*/  LDC R1, c[0x0][0x37c] ;  /* 0x0000df00ff017b82 */ /* 0x000fe20000000800 */
[----:B------:R-:W0:Y:S01]  /*0010*/  S2R R3, SR_TID.X ;  /* 0x0000000000037919 */ /* 0x000e220000002100 */
[----:B------:R-:W0:Y:S01]  /*0020*/  LDCU UR4, c[0x0][0x360] ;  /* 0x00006c00ff0477ac */ /* 0x000e220008000800 */
[----:B------:R-:W0:Y:S01]  /*0030*/  S2R R0, SR_CTAID.X ;  /* 0x0000000000007919 */ /* 0x000e220000002500 */
[----:B------:R-:W1:Y:S01]  /*0040*/  LDCU UR5, c[0x0][0x388] ;  /* 0x00007100ff0577ac */ /* 0x000e620008000800 */
[----:B------:R-:W2:Y:S01]  /*0050*/  LDCU.64 UR8, c[0x0][0x358] ;  /* 0x00006b00ff0877ac */ /* 0x000ea20008000a00 */
[----:B0-----:R-:W-:-:S05]  /*0060*/  IMAD R9, R0, UR4, R3 ;  /* 0x0000000400097c24 */ /* 0x001fca000f8e0203 */
[----:B-1----:R-:W-:-:S13]  /*0070*/  ISETP.GE.AND P0, PT, R9, UR5, PT ;  /* 0x0000000509007c0c */ /* 0x002fda000bf06270 */
[----:B------:R-:W0:Y:S08]  /*0080*/  @!P0 LDC.64 R4, c[0x0][0x380] ;  /* 0x0000e000ff048b82 */ /* 0x000e300000000a00 */
[----:B------:R-:W1:Y:S01]  /*0090*/  @!P0 LDC.64 R6, c[0x0][0x390] ;  /* 0x0000e400ff068b82 */ /* 0x000e620000000a00 */
[----:B0-----:R-:W-:-:S06]  /*00a0*/  @!P0 IMAD.WIDE R4, R9, 0x2, R4 ;  /* 0x0000000209048825 */ /* 0x001fcc00078e0204 */
[----:B--2---:R-:W2:Y:S01]  /*00b0*/  @!P0 LDG.E.U16 R5, desc[UR8][R4.64] ;  /* 0x0000000804058981 */ /* 0x004ea2000c1e1500 */
[----:B-1----:R-:W-:-:S05]  /*00c0*/  @!P0 IMAD.WIDE R6, R9, 0xc, R6 ;  /* 0x0000000c09068825 */ /* 0x002fca00078e0206 */
[----:B------:R-:W3:Y:S04]  /*00d0*/  @!P0 LDG.E R10, desc[UR8][R6.64] ;  /* 0x00000008060a8981 */ /* 0x000ee8000c1e1900 */
[----:B------:R-:W4:Y:S04]  /*00e0*/  @!P0 LDG.E R12, desc[UR8][R6.64+0x4] ;  /* 0x00000408060c8981 */ /* 0x000f28000c1e1900 */
[----:B------:R-:W5:Y:S01]  /*00f0*/  @!P0 LDG.E R14, desc[UR8][R6.64+0x8] ;  /* 0x00000808060e8981 */ /* 0x000f62000c1e1900 */
[----:B------:R-:W-:Y:S01]  /*0100*/  MOV R2, 0x400 ;  /* 0x0000040000027802 */ /* 0x000fe20000000f00 */
[----:B------:R-:W-:Y:S01]  /*0110*/  UISETP.GE.U32.AND UP0, UPT, UR4, 0x2, UPT ;  /* 0x000000020400788c */ /* 0x000fe2000bf06070 */
[----:B------:R-:W0:Y:S02]  /*0120*/  S2R R11, SR_CgaCtaId ;  /* 0x00000000000b7919 */ /* 0x000e240000008800 */
[----:B------:R-:W-:-:S02]  /*0130*/  IADD3 R8, PT, PT, R2, 0x400, RZ ;  /* 0x0000040002087810 */ /* 0x000fc40007ffe0ff */
[C---:B0-----:R-:W-:Y:S02]  /*0140*/  LEA R2, R11.reuse, R2, 0x18 ;  /* 0x000000020b027211 */ /* 0x041fe400078ec0ff */
[----:B------:R-:W-:Y:S02]  /*0150*/  LEA R8, R11, R8, 0x18 ;  /* 0x000000080b087211 */ /* 0x000fe400078ec0ff */
[----:B------:R-:W-:-:S03]  /*0160*/  LEA R2, R3, R2, 0x1 ;  /* 0x0000000203027211 */ /* 0x000fc600078e08ff */
[----:B------:R-:W-:Y:S01]  /*0170*/  IMAD R8, R3, 0xc, R8 ;  /* 0x0000000c03087824 */ /* 0x000fe200078e0208 */
[----:B--2---:R-:W3:Y:S01]  /*0180*/  @!P0 I2F.S16 R9, R5 ;  /* 0x0000000500098306 */ /* 0x004ee20000101400 */
[----:B------:R0:W-:Y:S01]  /*0190*/  @!P0 STS.U16 [R2], R5 ;  /* 0x0000000502008388 */ /* 0x0001e20000000400 */
[C---:B---3--:R-:W-:Y:S01]  /*01a0*/  @!P0 FMUL R11, R9.reuse, R10 ;  /* 0x0000000a090b8220 */ /* 0x048fe20000400000 */
[C---:B----4-:R-:W-:Y:S01]  /*01b0*/  @!P0 FMUL R13, R9.reuse, R12 ;  /* 0x0000000c090d8220 */ /* 0x050fe20000400000 */
[----:B-----5:R-:W-:-:S03]  /*01c0*/  @!P0 FMUL R9, R9, R14 ;  /* 0x0000000e09098220 */ /* 0x020fc60000400000 */
[----:B------:R0:W-:Y:S04]  /*01d0*/  @!P0 STS [R8], R11 ;  /* 0x0000000b08008388 */ /* 0x0001e80000000800 */
[----:B------:R0:W-:Y:S04]  /*01e0*/  @!P0 STS [R8+0x4], R13 ;  /* 0x0000040d08008388 */ /* 0x0001e80000000800 */
[----:B------:R0:W-:Y:S04]  /*01f0*/  @!P0 STS [R8+0x8], R9 ;  /* 0x0000080908008388 */ /* 0x0001e80000000800 */
[----:B------:R0:W-:Y:S04]  /*0200*/  @P0 STS.U16 [R2], RZ ;  /* 0x000000ff02000388 */ /* 0x0001e80000000400 */
[----:B------:R0:W-:Y:S04]  /*0210*/  @P0 STS [R8], RZ ;  /* 0x000000ff08000388 */ /* 0x0001e80000000800 */
[----:B------:R0:W-:Y:S04]  /*0220*/  @P0 STS [R8+0x4], RZ ;  /* 0x000004ff08000388 */ /* 0x0001e80000000800 */
[----:B------:R0:W-:Y:S01]  /*0230*/  @P0 STS [R8+0x8], RZ ;  /* 0x000008ff08000388 */ /* 0x0001e20000000800 */
[----:B------:R-:W-:Y:S05]  /*0240*/  BRA.U !UP0, `(.L_x_0) ;  /* 0x0000000108707547 */ /* 0x000fea000b800000 */
.L_x_3:
[----:B------:R-:W-:Y:S01]  /*0250*/  USHF.R.U32.HI UR5, URZ, 0x1, UR4 ;  /* 0x00000001ff057899 */ /* 0x000fe20008011604 */
[----:B------:R-:W-:Y:S05]  /*0260*/  BAR.SYNC.DEFER_BLOCKING 0x0 ;  /* 0x0000000000007b1d */ /* 0x000fea0000010000 */
[----:B------:R-:W-:Y:S01]  /*0270*/  ISETP.LT.U32.AND P0, PT, R3, UR5, PT ;  /* 0x0000000503007c0c */ /* 0x000fe2000bf01070 */
[----:B------:R-:W-:-:S12]  /*0280*/  BSSY.RECONVERGENT B0, `(.L_x_1) ;  /* 0x0000015000007945 */ /* 0x000fd80003800200 */
[----:B-1----:R-:W-:Y:S05]  /*0290*/  @!P0 BRA `(.L_x_2) ;  /* 0x00000000004c8947 */ /* 0x002fea0003800000 */
[----:B------:R-:W-:Y:S01]  /*02a0*/  ULOP3.LUT UR6, UR4, 0x7fe, URZ, 0xc0, !UPT ;  /* 0x000007fe04067892 */ /* 0x000fe2000f8ec0ff */
[----:B0-----:R-:W-:Y:S01]  /*02b0*/  LDS.U16 R5, [R2] ;  /* 0x0000000002057984 */ /* 0x001fe20000000400 */
[----:B------:R-:W-:-:S07]  /*02c0*/  MOV R7, UR5 ;  /* 0x0000000500077c02 */ /* 0x000fce0008000f00 */
[----:B------:R-:W0:Y:S02]  /*02d0*/  LDS.U16 R4, [R2+UR6] ;  /* 0x0000000602047984 */ /* 0x000e240008000400 */
[----:B0-----:R-:W-:Y:S01]  /*02e0*/  IADD3 R5, PT, PT, R4, R5, RZ ;  /* 0x0000000504057210 */ /* 0x001fe20007ffe0ff */
[----:B------:R-:W-:-:S04]  /*02f0*/  IMAD R4, R7, 0xc, R8 ;  /* 0x0000000c07047824 */ /* 0x000fc800078e0208 */
[----:B------:R-:W-:Y:S04]  /*0300*/  STS.U16 [R2], R5 ;  /* 0x0000000502007388 */ /* 0x000fe80000000400 */
[----:B------:R-:W-:Y:S04]  /*0310*/  LDS R7, [R8] ;  /* 0x0000000008077984 */ /* 0x000fe80000000800 */
[----:B------:R-:W0:Y:S04]  /*0320*/  LDS R6, [R4] ;  /* 0x0000000004067984 */ /* 0x000e280000000800 */
[----:B------:R-:W-:Y:S04]  /*0330*/  LDS R9, [R8+0x4] ;  /* 0x0000040008097984 */ /* 0x000fe80000000800 */
[----:B------:R-:W-:Y:S01]  /*0340*/  LDS R11, [R8+0x8] ;  /* 0x00000800080b7984 */ /* 0x000fe20000000800 */
[----:B0-----:R-:W-:-:S05]  /*0350*/  FADD R7, R6, R7 ;  /* 0x0000000706077221 */ /* 0x001fca0000000000 */
[----:B------:R-:W-:Y:S04]  /*0360*/  STS [R8], R7 ;  /* 0x0000000708007388 */ /* 0x000fe80000000800 */
[----:B------:R-:W0:Y:S02]  /*0370*/  LDS R6, [R4+0x4] ;  /* 0x0000040004067984 */ /* 0x000e240000000800 */
[----:B0-----:R-:W-:-:S05]  /*0380*/  FADD R9, R6, R9 ;  /* 0x0000000906097221 */ /* 0x001fca0000000000 */
[----:B------:R-:W-:Y:S04]  /*0390*/  STS [R8+0x4], R9 ;  /* 0x0000040908007388 */ /* 0x000fe80000000800 */
[----:B------:R-:W0:Y:S02]  /*03a0*/  LDS R6, [R4+0x8] ;  /* 0x0000080004067984 */ /* 0x000e240000000800 */
[----:B0-----:R-:W-:-:S05]  /*03b0*/  FADD R11, R6, R11 ;  /* 0x0000000b060b7221 */ /* 0x001fca0000000000 */
[----:B------:R1:W-:Y:S02]  /*03c0*/  STS [R8+0x8], R11 ;  /* 0x0000080b08007388 */ /* 0x0003e40000000800 */
.L_x_2:
[----:B------:R-:W-:Y:S05]  /*03d0*/  BSYNC.RECONVERGENT B0 ;  /* 0x0000000000007941 */ /* 0x000fea0003800200 */
.L_x_1:
[----:B------:R-:W-:-:S03]  /*03e0*/  UISETP.GT.U32.AND UP0, UPT, UR4, 0x3, UPT ;  /* 0x000000030400788c */ /* 0x000fc6000bf04070 */
[----:B------:R-:W-:-:S06]  /*03f0*/  UMOV UR4, UR5 ;  /* 0x0000000500047c82 */ /* 0x000fcc0008000000 */
[----:B------:R-:W-:Y:S05]  /*0400*/  BRA.U UP0, `(.L_x_3) ;  /* 0xfffffffd00907547 */ /* 0x000fea000b83ffff */
.L_x_0:
[----:B------:R-:W-:-:S13]  /*0410*/  ISETP.NE.AND P0, PT, R3, RZ, PT ;  /* 0x000000ff0300720c */ /* 0x000fda0003f05270 */
[----:B------:R-:W-:Y:S05]  /*0420*/  @P0 EXIT ;  /* 0x000000000000094d */ /* 0x000fea0003800000 */
[----:B------:R-:W2:Y:S01]  /*0430*/  S2UR UR5, SR_CgaCtaId ;  /* 0x00000000000579c3 */ /* 0x000ea20000008800 */
[----:B------:R-:W-:-:S07]  /*0440*/  UMOV UR4, 0x400 ;  /* 0x0000040000047882 */ /* 0x000fce0000000000 */
[----:B0-----:R-:W0:Y:S08]  /*0450*/  LDC.64 R2, c[0x0][0x3a0] ;  /* 0x0000e800ff027b82 */ /* 0x001e300000000a00 */
[----:B-1----:R-:W1:Y:S01]  /*0460*/  LDC.64 R8, c[0x0][0x398] ;  /* 0x0000e600ff087b82 */ /* 0x002e620000000a00 */
[----:B--2---:R-:W-:Y:S01]  /*0470*/  ULEA UR4, UR5, UR4, 0x18 ;  /* 0x0000000405047291 */ /* 0x004fe2000f8ec0ff */
[----:B0-----:R-:W-:-:S08]  /*0480*/  IMAD.WIDE.U32 R2, R0, 0x2, R2 ;  /* 0x0000000200027825 */ /* 0x001fd000078e0002 */
[----:B------:R-:W0:Y:S04]  /*0490*/  LDS.U16 R11, [UR4] ;  /* 0x00000004ff0b7984 */ /* 0x000e280008000400 */
[----:B------:R-:W2:Y:S01]  /*04a0*/  LDS.128 R4, [UR4+0x400] ;  /* 0x00040004ff047984 */ /* 0x000ea20008000c00 */
[----:B-1----:R-:W-:-:S03]  /*04b0*/  IMAD.WIDE.U32 R8, R0, 0xc, R8 ;  /* 0x0000000c00087825 */ /* 0x002fc600078e0008 */
[----:B0-----:R-:W-:Y:S04]  /*04c0*/  STG.E.U16 desc[UR8][R2.64], R11 ;  /* 0x0000000b02007986 */ /* 0x001fe8000c101508 */
[----:B--2---:R-:W-:Y:S04]  /*04d0*/  STG.E desc[UR8][R8.64], R4 ;  /* 0x0000000408007986 */ /* 0x004fe8000c101908 */
[----:B------:R-:W-:Y:S04]  /*04e0*/  STG.E desc[UR8][R8.64+0x4], R5 ;  /* 0x0000040508007986 */ /* 0x000fe8000c101908 */
[----:B------:R-:W-:Y:S01]  /*04f0*/  STG.E desc[UR8][R8.64+0x8], R6 ;  /* 0x0000080608007986 */ /* 0x000fe2000c101908 */
[----:B------:R-:W-:Y:S05]  /*0500*/  EXIT ;  /* 0x000000000000794d */ /* 0x000fea0003800000 */
.L_x_4:
[----:B------:R-:W-:-:S00]  /*0510*/  BRA `(.L_x_4) ;  /* 0xfffffffc00fc7947 */ /* 0x000fc0000383ffff */
[----:B------:R-:W-:-:S00]  /*0520*/  NOP ;  /* 0x0000000000007918 */ /* 0x000fc00000000000 */
        /* <DEDUP_REMOVED lines=13> */
.L_x_5:


//--------------------- .nv.shared._Z9laplacianPsiP13vertex_bufferS1_S_i --------------------------
	.section	.nv.shared._Z9laplacianPsiP13vertex_bufferS1_S_i,"aw",@nobits
	.sectionflags	@""
	.align	4
.nv.shared._Z9laplacianPsiP13vertex_bufferS1_S_i:
	.zero		8192


//--------------------- .nv.shared.reserved.0     --------------------------
	.section	.nv.shared.reserved.0,"aw",@nobits
	.weak		__nv_reservedSMEM_offset_0_alias
	.size		__nv_reservedSMEM_offset_0_alias, 0, 64
	.other		__nv_reservedSMEM_offset_0_alias,@"STO_CUDA_RESERVED_SHARED STV_DEFAULT"
__nv_reservedSMEM_offset_0_alias:
	.zero		0
	.zero		64


//--------------------- .nv.constant0._Z9laplacianPsiP13vertex_bufferS1_S_i --------------------------
	.section	.nv.constant0._Z9laplacianPsiP13vertex_bufferS1_S_i,"a",@progbits
	.sectionflags	@""
	.align	4
.nv.constant0._Z9laplacianPsiP13vertex_bufferS1_S_i:
	.zero		940


//--------------------- SYMBOLS --------------------------

	.type		.nv.reservedSmem.offset0,@object
	.size		.nv.reservedSmem.offset0,0x4
	.type		.nv.reservedSmem.cap,@object
	.size		.nv.reservedSmem.cap,0x4
